//
// Generated by NVIDIA NVVM Compiler
//
// Compiler Build ID: CL-36424714
// Cuda compilation tools, release 13.0, V13.0.88
// Based on NVVM 20.0.0
//

.version 9.0
.target sm_100
.address_size 64

	// .globl	_Z7cu_testPh

.visible .entry _Z7cu_testPh(
	.param .u64 .ptr .align 1 _Z7cu_testPh_param_0
)
{
	.reg .b32 	%r<2>;
	.reg .b64 	%rd<5>;

	ld.param.u64 	%rd1, [_Z7cu_testPh_param_0];
	cvta.to.global.u64 	%rd2, %rd1;
	mov.u32 	%r1, %tid.x;
	cvt.u64.u32 	%rd3, %r1;
	add.s64 	%rd4, %rd2, %rd3;
	st.global.u8 	[%rd4], %r1;
	ret;

}


// ===== COMPILED SASS (sm_100) =====

	.target	sm_100

	.elftype	@"ET_EXEC"


//--------------------- .note.nv.tkinfo           --------------------------
	.section	.note.nv.tkinfo,"",@"SHT_NOTE"
	.sectionflags	@"SHF_NOTE_NV_TKINFO"
	.tkinfo
        /*0018*/ 	.word	0x00000002
        /*0030*/ 	.string	""
        /*0030*/ 	.string	"ptxas"
        /*0030*/ 	.string	"Cuda compilation tools, release 13.0, V13.0.88"
        /*0030*/ 	.string	"Build cuda_13.0.r13.0/compiler.36424714_0"
        /*0030*/ 	.string	"-arch sm_100 -m 64 "



//--------------------- .note.nv.cuinfo           --------------------------
	.section	.note.nv.cuinfo,"",@"SHT_NOTE"
	.sectionflags	@"SHF_NOTE_NV_CUINFO"
        /*0018*/ 	.short	0x0002
        /*001a*/ 	.short	0x0064
        /*001c*/ 	.short	0x0082
	.zero		2


//--------------------- .nv.info                  --------------------------
	.section	.nv.info,"",@"SHT_CUDA_INFO"
	.align	4


	//----- nvinfo : EIATTR_REGCOUNT
	.align		4
        /*0000*/ 	.byte	0x04, 0x2f
        /*0002*/ 	.short	(.L_1 - .L_0)
	.align		4
.L_0:
        /*0004*/ 	.word	index@(_Z7cu_testPh)
        /*0008*/ 	.word	0x00000008


	//----- nvinfo : EIATTR_FRAME_SIZE
	.align		4
.L_1:
        /*000c*/ 	.byte	0x04, 0x11
        /*000e*/ 	.short	(.L_3 - .L_2)
	.align		4
.L_2:
        /*0010*/ 	.word	index@(_Z7cu_testPh)
        /*0014*/ 	.word	0x00000000


	//----- nvinfo : EIATTR_MIN_STACK_SIZE
	.align		4
.L_3:
        /*0018*/ 	.byte	0x04, 0x12
        /*001a*/ 	.short	(.L_5 - .L_4)
	.align		4
.L_4:
        /*001c*/ 	.word	index@(_Z7cu_testPh)
        /*0020*/ 	.word	0x00000000
.L_5:


//--------------------- .nv.compat                --------------------------
	.section	.nv.compat,"",@"SHT_CUDA_COMPAT_INFO"
	.align	4
        /*0000*/ 	.byte	0x02, 0x09, 0x00, 0x00, 0x02, 0x02, 0x01, 0x00, 0x02, 0x05, 0x05, 0x00, 0x03, 0x07, 0x01, 0x01
        /*0010*/ 	.byte	0x02, 0x03, 0x00, 0x00, 0x02, 0x06, 0x01, 0x00, 0x04, 0x0b, 0x08, 0x00, 0x09, 0x00, 0x00, 0x00
        /*0020*/ 	.byte	0x00, 0x00, 0x00, 0x00


//--------------------- .nv.info._Z7cu_testPh     --------------------------
	.section	.nv.info._Z7cu_testPh,"",@"SHT_CUDA_INFO"
	.sectionflags	@""
	.align	4


	//----- nvinfo : EIATTR_CUDA_API_VERSION
	.align		4
        /*0000*/ 	.byte	0x04, 0x37
        /*0002*/ 	.short	(.L_7 - .L_6)
.L_6:
        /*0004*/ 	.word	0x00000082


	//----- nvinfo : EIATTR_KPARAM_INFO
	.align		4
.L_7:
        /*0008*/ 	.byte	0x04, 0x17
        /*000a*/ 	.short	(.L_9 - .L_8)
.L_8:
        /*000c*/ 	.word	0x00000000
        /*0010*/ 	.short	0x0000
        /*0012*/ 	.short	0x0000
        /*0014*/ 	.byte	0x00, 0xf5, 0x21, 0x00


	//----- nvinfo : EIATTR_SPARSE_MMA_MASK
	.align		4
.L_9:
        /*0018*/ 	.byte	0x03, 0x50
        /*001a*/ 	.short	0x0000


	//----- nvinfo : EIATTR_MAXREG_COUNT
	.align		4
        /*001c*/ 	.byte	0x03, 0x1b
        /*001e*/ 	.short	0x00ff


	//----- nvinfo : EIATTR_MERCURY_ISA_VERSION
	.align		4
        /*0020*/ 	.byte	0x03, 0x5f
        /*0022*/ 	.short	0x0101


	//----- nvinfo : EIATTR_VRC_CTA_INIT_COUNT
	.align		4
        /*0024*/ 	.byte	0x02, 0x4a
	.zero		1
	.zero		1


	//----- nvinfo : EIATTR_EXIT_INSTR_OFFSETS
	.align		4
        /*0028*/ 	.byte	0x04, 0x1c
        /*002a*/ 	.short	(.L_11 - .L_10)


	//   ....[0]....
.L_10:
        /*002c*/ 	.word	0x00000070


	//----- nvinfo : EIATTR_CBANK_PARAM_SIZE
	.align		4
.L_11:
        /*0030*/ 	.byte	0x03, 0x19
        /*0032*/ 	.short	0x0008


	//----- nvinfo : EIATTR_PARAM_CBANK
	.align		4
        /*0034*/ 	.byte	0x04, 0x0a
        /*0036*/ 	.short	(.L_13 - .L_12)
	.align		4
.L_12:
        /*0038*/ 	.word	index@(.nv.constant0._Z7cu_testPh)
        /*003c*/ 	.short	0x0380
        /*003e*/ 	.short	0x0008


	//----- nvinfo : EIATTR_SW_WAR
	.align		4
.L_13:
        /*0040*/ 	.byte	0x04, 0x36
        /*0042*/ 	.short	(.L_15 - .L_14)
.L_14:
        /*0044*/ 	.word	0x00000008
.L_15:


//--------------------- .nv.callgraph             --------------------------
	.section	.nv.callgraph,"",@"SHT_CUDA_CALLGRAPH"
	.align	4
	.sectionentsize	8
	.align		4
        /*0000*/ 	.word	0x00000000
	.align		4
        /*0004*/ 	.word	0xffffffff
	.align		4
        /*0008*/ 	.word	0x00000000
	.align		4
        /*000c*/ 	.word	0xfffffffe
	.align		4
        /*0010*/ 	.word	0x00000000
	.align		4
        /*0014*/ 	.word	0xfffffffd
	.align		4
        /*0018*/ 	.word	0x00000000
	.align		4
        /*001c*/ 	.word	0xfffffffc


//--------------------- .text._Z7cu_testPh        --------------------------
	.section	.text._Z7cu_testPh,"ax",@progbits
	.align	128
        .global         _Z7cu_testPh
        .type           _Z7cu_testPh,@function
        .size           _Z7cu_testPh,(.L_x_1 - _Z7cu_testPh)
        .other          _Z7cu_testPh,@"STO_CUDA_ENTRY STV_DEFAULT"
_Z7cu_testPh:
.text._Z7cu_testPh:
[----:B------:R-:W-:Y:S01]  /*0000*/  LDC R1, c[0x0][0x37c] ;  /* 0x0000df00ff017b82 */ /* 0x000fe20000000800 */
[----:B------:R-:W0:Y:S01]  /*0010*/  S2R R5, SR_TID.X ;  /* 0x0000000000057919 */ /* 0x000e220000002100 */
[----:B------:R-:W0:Y:S01]  /*0020*/  LDCU.64 UR6, c[0x0][0x380] ;  /* 0x00007000ff0677ac */ /* 0x000e220008000a00 */
[----:B------:R-:W1:Y:S01]  /*0030*/  LDCU.64 UR4, c[0x0][0x358] ;  /* 0x00006b00ff0477ac */ /* 0x000e620008000a00 */
[----:B0-----:R-:W-:-:S04]  /*0040*/  IADD3 R2, P0, PT, R5, UR6, RZ ;  /* 0x0000000605027c10 */ /* 0x001fc8000ff1e0ff */
[----:B------:R-:W-:-:S05]  /*0050*/  IADD3.X R3, PT, PT, RZ, UR7, RZ, P0, !PT ;  /* 0x00000007ff037c10 */ /* 0x000fca00087fe4ff */
[----:B-1----:R-:W-:Y:S01]  /*0060*/  STG.E.U8 desc[UR4][R2.64], R5 ;  /* 0x0000000502007986 */ /* 0x002fe2000c101104 */
[----:B------:R-:W-:Y:S05]  /*0070*/  EXIT ;  /* 0x000000000000794d */ /* 0x000fea0003800000 */
.L_x_0:
[----:B------:R-:W-:-:S00]  /*0080*/  BRA `(.L_x_0) ;  /* 0xfffffffc00fc7947 */ /* 0x000fc0000383ffff */
[----:B------:R-:W-:-:S00]  /*0090*/  NOP ;  /* 0x0000000000007918 */ /* 0x000fc00000000000 */
        /* <DEDUP_REMOVED lines=14> */
.L_x_1:


//--------------------- .nv.shared.reserved.0     --------------------------
	.section	.nv.shared.reserved.0,"aw",@nobits
	.weak		__nv_reservedSMEM_offset_0_alias
	.size		__nv_reservedSMEM_offset_0_alias, 0, 64
	.other		__nv_reservedSMEM_offset_0_alias,@"STO_CUDA_RESERVED_SHARED STV_DEFAULT"
__nv_reservedSMEM_offset_0_alias:
	.zero		0
	.zero		64


//--------------------- .nv.constant0._Z7cu_testPh --------------------------
	.section	.nv.constant0._Z7cu_testPh,"a",@progbits
	.sectionflags	@""
	.align	4
.nv.constant0._Z7cu_testPh:
	.zero		904


//--------------------- SYMBOLS --------------------------

	.type		.nv.reservedSmem.offset0,@object
	.size		.nv.reservedSmem.offset0,0x4
